	.headerflags	@"EF_CUDA_TEXMODE_UNIFIED EF_CUDA_64BIT_ADDRESS EF_CUDA_ACCELERATORS EF_CUDA_SM90 EF_CUDA_VIRTUAL_SM(EF_CUDA_SM90)"
	.elftype	@"ET_EXEC"


//--------------------- .nv.info                  --------------------------
	.section	.nv.info,"",@"SHT_CUDA_INFO"
	.align	4


	//----- nvinfo : EIATTR_REGCOUNT
	.align		4
        /*0000*/ 	.byte	0x04, 0x2f
        /*0002*/ 	.short	(.L_1 - .L_0)
	.align		4
.L_0:
        /*0004*/ 	.word	index@(triton_poi_fused_leaky_relu_2)
        /*0008*/ 	.word	0x0000000e


	//----- nvinfo : EIATTR_MIN_STACK_SIZE
	.align		4
.L_1:
        /*000c*/ 	.byte	0x04, 0x12
        /*000e*/ 	.short	(.L_3 - .L_2)
	.align		4
.L_2:
        /*0010*/ 	.word	index@(triton_poi_fused_leaky_relu_2)
        /*0014*/ 	.word	0x00000000


	//----- nvinfo : EIATTR_FRAME_SIZE
	.align		4
.L_3:
        /*0018*/ 	.byte	0x04, 0x11
        /*001a*/ 	.short	(.L_5 - .L_4)
	.align		4
.L_4:
        /*001c*/ 	.word	index@(triton_poi_fused_leaky_relu_2)
        /*0020*/ 	.word	0x00000000


	//----- nvinfo : EIATTR_MIN_STACK_SIZE
	.align		4
.L_5:
        /*0024*/ 	.byte	0x04, 0x12
        /*0026*/ 	.short	(.L_7 - .L_6)
	.align		4
.L_6:
        /*0028*/ 	.word	index@(triton_poi_fused_leaky_relu_2)
        /*002c*/ 	.word	0x00000000
.L_7:


//--------------------- .nv.info.triton_poi_fused_leaky_relu_2 --------------------------
	.section	.nv.info.triton_poi_fused_leaky_relu_2,"",@"SHT_CUDA_INFO"
	.sectionflags	@""
	.align	4


	//----- nvinfo : EIATTR_CUDA_API_VERSION
	.align		4
        /*0000*/ 	.byte	0x04, 0x37
        /*0002*/ 	.short	(.L_9 - .L_8)
.L_8:
        /*0004*/ 	.word	0x0000007c


	//----- nvinfo : EIATTR_KPARAM_INFO
	.align		4
.L_9:
        /*0008*/ 	.byte	0x04, 0x17
        /*000a*/ 	.short	(.L_11 - .L_10)
.L_10:
        /*000c*/ 	.word	0x00000000
        /*0010*/ 	.short	0x0001
        /*0012*/ 	.short	0x0008
        /*0014*/ 	.byte	0x00, 0xf0, 0x11, 0x00


	//----- nvinfo : EIATTR_KPARAM_INFO
	.align		4
.L_11:
        /*0018*/ 	.byte	0x04, 0x17
        /*001a*/ 	.short	(.L_13 - .L_12)
.L_12:
        /*001c*/ 	.word	0x00000000
        /*0020*/ 	.short	0x0000
        /*0022*/ 	.short	0x0000
        /*0024*/ 	.byte	0x00, 0xf4, 0x21, 0x00


	//----- nvinfo : EIATTR_SPARSE_MMA_MASK
	.align		4
.L_13:
        /*0028*/ 	.byte	0x03, 0x50
        /*002a*/ 	.short	0x0000


	//----- nvinfo : EIATTR_MAXREG_COUNT
	.align		4
        /*002c*/ 	.byte	0x03, 0x1b
        /*002e*/ 	.short	0x00ff


	//----- nvinfo : EIATTR_EXIT_INSTR_OFFSETS
	.align		4
        /*0030*/ 	.byte	0x04, 0x1c
        /*0032*/ 	.short	(.L_15 - .L_14)


	//   ....[0]....
.L_14:
        /*0034*/ 	.word	0x00000230


	//   ....[1]....
        /*0038*/ 	.word	0x00000250


	//----- nvinfo : EIATTR_REQNTID
	.align		4
.L_15:
        /*003c*/ 	.byte	0x04, 0x10
        /*003e*/ 	.short	(.L_17 - .L_16)
.L_16:
        /*0040*/ 	.word	0x00000080
        /*0044*/ 	.word	0x00000001
        /*0048*/ 	.word	0x00000001


	//----- nvinfo : EIATTR_CBANK_PARAM_SIZE
	.align		4
.L_17:
        /*004c*/ 	.byte	0x03, 0x19
        /*004e*/ 	.short	0x000c


	//----- nvinfo : EIATTR_PARAM_CBANK
	.align		4
        /*0050*/ 	.byte	0x04, 0x0a
        /*0052*/ 	.short	(.L_19 - .L_18)
	.align		4
.L_18:
        /*0054*/ 	.word	index@(.nv.constant0.triton_poi_fused_leaky_relu_2)
        /*0058*/ 	.short	0x0210
        /*005a*/ 	.short	0x000c


	//----- nvinfo : EIATTR_SW_WAR
	.align		4
.L_19:
        /*005c*/ 	.byte	0x04, 0x36
        /*005e*/ 	.short	(.L_21 - .L_20)
.L_20:
        /*0060*/ 	.word	0x00000008
.L_21:


//--------------------- .nv.callgraph             --------------------------
	.section	.nv.callgraph,"",@"SHT_CUDA_CALLGRAPH"
	.align	4
	.sectionentsize	8
	.align		4
        /*0000*/ 	.word	0x00000000
	.align		4
        /*0004*/ 	.word	0xffffffff
	.align		4
        /*0008*/ 	.word	0x00000000
	.align		4
        /*000c*/ 	.word	0xfffffffe
	.align		4
        /*0010*/ 	.word	0x00000000
	.align		4
        /*0014*/ 	.word	0xfffffffd
	.align		4
        /*0018*/ 	.word	0x00000000
	.align		4
        /*001c*/ 	.word	0xfffffffc


//--------------------- .text.triton_poi_fused_leaky_relu_2 --------------------------
	.section	.text.triton_poi_fused_leaky_relu_2,"ax",@progbits
	.align	128
        .global         triton_poi_fused_leaky_relu_2
        .type           triton_poi_fused_leaky_relu_2,@function
        .size           triton_poi_fused_leaky_relu_2,(.L_x_1 - triton_poi_fused_leaky_relu_2)
        .other          triton_poi_fused_leaky_relu_2,@"STO_CUDA_ENTRY STV_DEFAULT"
triton_poi_fused_leaky_relu_2:
.text.triton_poi_fused_leaky_relu_2:
[----:B------:R-:W0:Y:S02]  /*0000*/  LDC R1, c[0x0][0x28] ;  /* 0x00000a00ff017b82 */ /* 0x000e240000000800 */
[----:B------:R-:W1:Y:S01]  /*0010*/  S2R R0, SR_TID.X ;  /* 0x0000000000007919 */ /* 0x000e620000002100 */
[----:B------:R-:W2:Y:S01]  /*0020*/  LDC.64 R2, c[0x0][0x210] ;  /* 0x00008400ff027b82 */ /* 0x000ea20000000a00 */
[----:B------:R-:W-:Y:S02]  /*0030*/  CS2R R8, SRZ ;  /* 0x0000000000087805 */ /* 0x000fe4000001ff00 */
[----:B------:R-:W-:Y:S01]  /*0040*/  CS2R R10, SRZ ;  /* 0x00000000000a7805 */ /* 0x000fe2000001ff00 */
[----:B------:R-:W3:Y:S01]  /*0050*/  S2R R5, SR_CTAID.X ;  /* 0x0000000000057919 */ /* 0x000ee20000002500 */
[----:B------:R-:W-:Y:S01]  /*0060*/  ULDC.64 UR4, c[0x0][0x208] ;  /* 0x0000820000047ab9 */ /* 0x000fe20000000a00 */
[----:B-1----:R-:W-:-:S05]  /*0070*/  IMAD.SHL.U32 R0, R0, 0x4, RZ ;  /* 0x0000000400007824 */ /* 0x002fca00078e00ff */
[----:B------:R-:W-:-:S05]  /*0080*/  LOP3.LUT R0, R0, 0x1fc, RZ, 0xc0, !PT ;  /* 0x000001fc00007812 */ /* 0x000fca00078ec0ff */
[----:B---3--:R-:W-:-:S04]  /*0090*/  IMAD R5, R5, 0x400, R0 ;  /* 0x0000040005057824 */ /* 0x008fc800078e0200 */
[C---:B--2---:R-:W-:Y:S01]  /*00a0*/  IMAD.WIDE R2, R5.reuse, 0x4, R2 ;  /* 0x0000000405027825 */ /* 0x044fe200078e0202 */
[----:B------:R-:W-:-:S03]  /*00b0*/  ISETP.GE.AND P4, PT, R5, 0x38400, PT ;  /* 0x000384000500780c */ /* 0x000fc60003f86270 */
[----:B------:R-:W-:-:S05]  /*00c0*/  VIADD R5, R5, 0x200 ;  /* 0x0000020005057836 */ /* 0x000fca0000000000 */
[----:B------:R-:W-:-:S05]  /*00d0*/  ISETP.GE.AND P0, PT, R5, 0x38400, PT ;  /* 0x000384000500780c */ /* 0x000fca0003f06270 */
[----:B------:R-:W2:Y:S01]  /*00e0*/  @!P4 LDG.E.128 R8, desc[UR4][R2.64] ;  /* 0x000000040208c981 */ /* 0x000ea2000c1e1d00 */
[----:B------:R-:W-:Y:S02]  /*00f0*/  CS2R R4, SRZ ;  /* 0x0000000000047805 */ /* 0x000fe4000001ff00 */
[----:B------:R-:W-:-:S06]  /*0100*/  CS2R R6, SRZ ;  /* 0x0000000000067805 */ /* 0x000fcc000001ff00 */
[----:B------:R-:W3:Y:S01]  /*0110*/  @!P0 LDG.E.128 R4, desc[UR4][R2.64+0x800] ;  /* 0x0008000402048981 */ /* 0x000ee2000c1e1d00 */
[----:B--2---:R-:W-:Y:S02]  /*0120*/  FSETP.GT.AND P2, PT, R8, RZ, PT ;  /* 0x000000ff0800720b */ /* 0x004fe40003f44000 */
[----:B------:R-:W-:Y:S02]  /*0130*/  FSETP.GT.AND P6, PT, R9, RZ, PT ;  /* 0x000000ff0900720b */ /* 0x000fe40003fc4000 */
[----:B------:R-:W-:Y:S02]  /*0140*/  FSETP.GT.AND P5, PT, R10, RZ, PT ;  /* 0x000000ff0a00720b */ /* 0x000fe40003fa4000 */
[----:B------:R-:W-:Y:S02]  /*0150*/  FSETP.GT.AND P1, PT, R11, RZ, PT ;  /* 0x000000ff0b00720b */ /* 0x000fe40003f24000 */
[----:B---3--:R-:W-:-:S05]  /*0160*/  FSETP.GT.AND P3, PT, R4, RZ, PT ;  /* 0x000000ff0400720b */ /* 0x008fca0003f64000 */
[----:B------:R-:W-:Y:S01]  /*0170*/  @!P2 FMUL R8, R8, 0.20000000298023223877 ;  /* 0x3e4ccccd0808a820 */ /* 0x000fe20000400000 */
[----:B------:R-:W-:Y:S01]  /*0180*/  FSETP.GT.AND P2, PT, R5, RZ, PT ;  /* 0x000000ff0500720b */ /* 0x000fe20003f44000 */
[----:B------:R-:W-:Y:S01]  /*0190*/  @!P6 FMUL R9, R9, 0.20000000298023223877 ;  /* 0x3e4ccccd0909e820 */ /* 0x000fe20000400000 */
[----:B------:R-:W-:Y:S01]  /*01a0*/  FSETP.GT.AND P6, PT, R6, RZ, PT ;  /* 0x000000ff0600720b */ /* 0x000fe20003fc4000 */
[----:B------:R-:W-:Y:S01]  /*01b0*/  @!P5 FMUL R10, R10, 0.20000000298023223877 ;  /* 0x3e4ccccd0a0ad820 */ /* 0x000fe20000400000 */
[----:B------:R-:W-:Y:S01]  /*01c0*/  FSETP.GT.AND P5, PT, R7, RZ, PT ;  /* 0x000000ff0700720b */ /* 0x000fe20003fa4000 */
[----:B------:R-:W-:Y:S02]  /*01d0*/  @!P1 FMUL R11, R11, 0.20000000298023223877 ;  /* 0x3e4ccccd0b0b9820 */ /* 0x000fe40000400000 */
[----:B------:R-:W-:-:S03]  /*01e0*/  @!P3 FMUL R4, R4, 0.20000000298023223877 ;  /* 0x3e4ccccd0404b820 */ /* 0x000fc60000400000 */
[----:B------:R1:W-:Y:S03]  /*01f0*/  @!P4 STG.E.128 desc[UR4][R2.64], R8 ;  /* 0x000000080200c986 */ /* 0x0003e6000c101d04 */
[----:B------:R-:W-:Y:S02]  /*0200*/  @!P2 FMUL R5, R5, 0.20000000298023223877 ;  /* 0x3e4ccccd0505a820 */ /* 0x000fe40000400000 */
[----:B------:R-:W-:Y:S02]  /*0210*/  @!P6 FMUL R6, R6, 0.20000000298023223877 ;  /* 0x3e4ccccd0606e820 */ /* 0x000fe40000400000 */
[----:B------:R-:W-:Y:S01]  /*0220*/  @!P5 FMUL R7, R7, 0.20000000298023223877 ;  /* 0x3e4ccccd0707d820 */ /* 0x000fe20000400000 */
[----:B------:R-:W-:Y:S06]  /*0230*/  @P0 EXIT ;  /* 0x000000000000094d */ /* 0x000fec0003800000 */
[----:B------:R-:W-:Y:S01]  /*0240*/  STG.E.128 desc[UR4][R2.64+0x800], R4 ;  /* 0x0008000402007986 */ /* 0x000fe2000c101d04 */
[----:B------:R-:W-:Y:S05]  /*0250*/  EXIT ;  /* 0x000000000000794d */ /* 0x000fea0003800000 */
.L_x_0:
[----:B------:R-:W-:-:S00]  /*0260*/  BRA `(.L_x_0) ;  /* 0xfffffffc00fc7947 */ /* 0x000fc0000383ffff */
[----:B------:R-:W-:-:S00]  /*0270*/  NOP ;  /* 0x0000000000007918 */ /* 0x000fc00000000000 */
        /* <DEDUP_REMOVED lines=8> */
.L_x_1:


//--------------------- .nv.constant0.triton_poi_fused_leaky_relu_2 --------------------------
	.section	.nv.constant0.triton_poi_fused_leaky_relu_2,"a",@progbits
	.sectionflags	@""
	.align	4
.nv.constant0.triton_poi_fused_leaky_relu_2:
	.zero		540
